	.headerflags	@"EF_CUDA_TEXMODE_UNIFIED EF_CUDA_64BIT_ADDRESS EF_CUDA_ACCELERATORS EF_CUDA_SM90 EF_CUDA_VIRTUAL_SM(EF_CUDA_SM90)"
	.elftype	@"ET_EXEC"


//--------------------- .nv.info                  --------------------------
	.section	.nv.info,"",@"SHT_CUDA_INFO"
	.align	4


	//----- nvinfo : EIATTR_REGCOUNT
	.align		4
        /*0000*/ 	.byte	0x04, 0x2f
        /*0002*/ 	.short	(.L_1 - .L_0)
	.align		4
.L_0:
        /*0004*/ 	.word	index@(triton_poi_fused_hardswish_0)
        /*0008*/ 	.word	0x0000000c


	//----- nvinfo : EIATTR_MIN_STACK_SIZE
	.align		4
.L_1:
        /*000c*/ 	.byte	0x04, 0x12
        /*000e*/ 	.short	(.L_3 - .L_2)
	.align		4
.L_2:
        /*0010*/ 	.word	index@(triton_poi_fused_hardswish_0)
        /*0014*/ 	.word	0x00000000


	//----- nvinfo : EIATTR_FRAME_SIZE
	.align		4
.L_3:
        /*0018*/ 	.byte	0x04, 0x11
        /*001a*/ 	.short	(.L_5 - .L_4)
	.align		4
.L_4:
        /*001c*/ 	.word	index@(triton_poi_fused_hardswish_0)
        /*0020*/ 	.word	0x00000000


	//----- nvinfo : EIATTR_MIN_STACK_SIZE
	.align		4
.L_5:
        /*0024*/ 	.byte	0x04, 0x12
        /*0026*/ 	.short	(.L_7 - .L_6)
	.align		4
.L_6:
        /*0028*/ 	.word	index@(triton_poi_fused_hardswish_0)
        /*002c*/ 	.word	0x00000000
.L_7:


//--------------------- .nv.info.triton_poi_fused_hardswish_0 --------------------------
	.section	.nv.info.triton_poi_fused_hardswish_0,"",@"SHT_CUDA_INFO"
	.sectionflags	@""
	.align	4


	//----- nvinfo : EIATTR_CUDA_API_VERSION
	.align		4
        /*0000*/ 	.byte	0x04, 0x37
        /*0002*/ 	.short	(.L_9 - .L_8)
.L_8:
        /*0004*/ 	.word	0x0000007c


	//----- nvinfo : EIATTR_KPARAM_INFO
	.align		4
.L_9:
        /*0008*/ 	.byte	0x04, 0x17
        /*000a*/ 	.short	(.L_11 - .L_10)
.L_10:
        /*000c*/ 	.word	0x00000000
        /*0010*/ 	.short	0x0002
        /*0012*/ 	.short	0x0010
        /*0014*/ 	.byte	0x00, 0xf0, 0x11, 0x00


	//----- nvinfo : EIATTR_KPARAM_INFO
	.align		4
.L_11:
        /*0018*/ 	.byte	0x04, 0x17
        /*001a*/ 	.short	(.L_13 - .L_12)
.L_12:
        /*001c*/ 	.word	0x00000000
        /*0020*/ 	.short	0x0001
        /*0022*/ 	.short	0x0008
        /*0024*/ 	.byte	0x00, 0xf4, 0x21, 0x00


	//----- nvinfo : EIATTR_KPARAM_INFO
	.align		4
.L_13:
        /*0028*/ 	.byte	0x04, 0x17
        /*002a*/ 	.short	(.L_15 - .L_14)
.L_14:
        /*002c*/ 	.word	0x00000000
        /*0030*/ 	.short	0x0000
        /*0032*/ 	.short	0x0000
        /*0034*/ 	.byte	0x00, 0xf4, 0x21, 0x00


	//----- nvinfo : EIATTR_SPARSE_MMA_MASK
	.align		4
.L_15:
        /*0038*/ 	.byte	0x03, 0x50
        /*003a*/ 	.short	0x0000


	//----- nvinfo : EIATTR_MAXREG_COUNT
	.align		4
        /*003c*/ 	.byte	0x03, 0x1b
        /*003e*/ 	.short	0x00ff


	//----- nvinfo : EIATTR_EXIT_INSTR_OFFSETS
	.align		4
        /*0040*/ 	.byte	0x04, 0x1c
        /*0042*/ 	.short	(.L_17 - .L_16)


	//   ....[0]....
.L_16:
        /*0044*/ 	.word	0x000001f0


	//   ....[1]....
        /*0048*/ 	.word	0x00000230


	//----- nvinfo : EIATTR_REQNTID
	.align		4
.L_17:
        /*004c*/ 	.byte	0x04, 0x10
        /*004e*/ 	.short	(.L_19 - .L_18)
.L_18:
        /*0050*/ 	.word	0x00000080
        /*0054*/ 	.word	0x00000001
        /*0058*/ 	.word	0x00000001


	//----- nvinfo : EIATTR_CRS_STACK_SIZE
	.align		4
.L_19:
        /*005c*/ 	.byte	0x04, 0x1e
        /*005e*/ 	.short	(.L_21 - .L_20)
.L_20:
        /*0060*/ 	.word	0x00000000


	//----- nvinfo : EIATTR_CBANK_PARAM_SIZE
	.align		4
.L_21:
        /*0064*/ 	.byte	0x03, 0x19
        /*0066*/ 	.short	0x0014


	//----- nvinfo : EIATTR_PARAM_CBANK
	.align		4
        /*0068*/ 	.byte	0x04, 0x0a
        /*006a*/ 	.short	(.L_23 - .L_22)
	.align		4
.L_22:
        /*006c*/ 	.word	index@(.nv.constant0.triton_poi_fused_hardswish_0)
        /*0070*/ 	.short	0x0210
        /*0072*/ 	.short	0x0014


	//----- nvinfo : EIATTR_SW_WAR
	.align		4
.L_23:
        /*0074*/ 	.byte	0x04, 0x36
        /*0076*/ 	.short	(.L_25 - .L_24)
.L_24:
        /*0078*/ 	.word	0x00000008
.L_25:


//--------------------- .nv.callgraph             --------------------------
	.section	.nv.callgraph,"",@"SHT_CUDA_CALLGRAPH"
	.align	4
	.sectionentsize	8
	.align		4
        /*0000*/ 	.word	0x00000000
	.align		4
        /*0004*/ 	.word	0xffffffff
	.align		4
        /*0008*/ 	.word	0x00000000
	.align		4
        /*000c*/ 	.word	0xfffffffe
	.align		4
        /*0010*/ 	.word	0x00000000
	.align		4
        /*0014*/ 	.word	0xfffffffd
	.align		4
        /*0018*/ 	.word	0x00000000
	.align		4
        /*001c*/ 	.word	0xfffffffc


//--------------------- .text.triton_poi_fused_hardswish_0 --------------------------
	.section	.text.triton_poi_fused_hardswish_0,"ax",@progbits
	.align	128
        .global         triton_poi_fused_hardswish_0
        .type           triton_poi_fused_hardswish_0,@function
        .size           triton_poi_fused_hardswish_0,(.L_x_3 - triton_poi_fused_hardswish_0)
        .other          triton_poi_fused_hardswish_0,@"STO_CUDA_ENTRY STV_DEFAULT"
triton_poi_fused_hardswish_0:
.text.triton_poi_fused_hardswish_0:
[----:B------:R-:W0:Y:S02]  /*0000*/  LDC R1, c[0x0][0x28] ;  /* 0x00000a00ff017b82 */ /* 0x000e240000000800 */
[----:B------:R-:W1:Y:S01]  /*0010*/  S2R R0, SR_TID.X ;  /* 0x0000000000007919 */ /* 0x000e620000002100 */
[----:B------:R-:W-:Y:S01]  /*0020*/  ULDC.64 UR4, c[0x0][0x208] ;  /* 0x0000820000047ab9 */ /* 0x000fe20000000a00 */
[----:B------:R-:W-:Y:S01]  /*0030*/  BSSY B0, `(.L_x_0) ;  /* 0x000000b000007945 */ /* 0x000fe20003800000 */
[----:B------:R-:W-:Y:S01]  /*0040*/  CS2R R6, SRZ ;  /* 0x0000000000067805 */ /* 0x000fe2000001ff00 */
[----:B------:R-:W2:Y:S01]  /*0050*/  S2R R5, SR_CTAID.X ;  /* 0x0000000000057919 */ /* 0x000ea20000002500 */
[----:B-1----:R-:W-:-:S05]  /*0060*/  IMAD.SHL.U32 R0, R0, 0x2, RZ ;  /* 0x0000000200007824 */ /* 0x002fca00078e00ff */
[----:B------:R-:W-:-:S05]  /*0070*/  LOP3.LUT R0, R0, 0xfe, RZ, 0xc0, !PT ;  /* 0x000000fe00007812 */ /* 0x000fca00078ec0ff */
[----:B--2---:R-:W-:-:S05]  /*0080*/  IMAD R5, R5, 0x100, R0 ;  /* 0x0000010005057824 */ /* 0x004fca00078e0200 */
[----:B------:R-:W-:-:S13]  /*0090*/  ISETP.GE.AND P0, PT, R5, 0x100, PT ;  /* 0x000001000500780c */ /* 0x000fda0003f06270 */
[----:B------:R-:W-:Y:S05]  /*00a0*/  @P0 BRA `(.L_x_1) ;  /* 0x00000000000c0947 */ /* 0x000fea0003800000 */
[----:B------:R-:W1:Y:S02]  /*00b0*/  LDC.64 R2, c[0x0][0x210] ;  /* 0x00008400ff027b82 */ /* 0x000e640000000a00 */
[----:B-1----:R-:W-:-:S05]  /*00c0*/  IMAD.WIDE R2, R5, 0x4, R2 ;  /* 0x0000000405027825 */ /* 0x002fca00078e0202 */
[----:B------:R1:W5:Y:S02]  /*00d0*/  LDG.E.64 R6, desc[UR4][R2.64] ;  /* 0x0000000402067981 */ /* 0x000364000c1e1b00 */
.L_x_1:
[----:B------:R-:W-:Y:S05]  /*00e0*/  BSYNC B0 ;  /* 0x0000000000007941 */ /* 0x000fea0003800000 */
.L_x_0:
[----:B-----5:R-:W-:Y:S01]  /*00f0*/  FADD R0, R6, 3 ;  /* 0x4040000006007421 */ /* 0x020fe20000000000 */
[----:B------:R-:W-:Y:S01]  /*0100*/  FADD R4, R7, 3 ;  /* 0x4040000007047421 */ /* 0x000fe20000000000 */
[----:B-1----:R-:W1:Y:S03]  /*0110*/  LDC.64 R2, c[0x0][0x218] ;  /* 0x00008600ff027b82 */ /* 0x002e660000000a00 */
[----:B------:R-:W-:Y:S02]  /*0120*/  FSETP.GTU.AND P1, PT, R0, RZ, PT ;  /* 0x000000ff0000720b */ /* 0x000fe40003f2c000 */
[----:B------:R-:W-:Y:S02]  /*0130*/  FSETP.GTU.AND P2, PT, R4, RZ, PT ;  /* 0x000000ff0400720b */ /* 0x000fe40003f4c000 */
[----:B------:R-:W-:Y:S02]  /*0140*/  FSEL R9, R0, RZ, P1 ;  /* 0x000000ff00097208 */ /* 0x000fe40000800000 */
[----:B------:R-:W-:-:S02]  /*0150*/  FSEL R4, R4, RZ, P2 ;  /* 0x000000ff04047208 */ /* 0x000fc40001000000 */
[C---:B------:R-:W-:Y:S02]  /*0160*/  FSETP.GEU.AND P3, PT, R9.reuse, 6, PT ;  /* 0x40c000000900780b */ /* 0x040fe40003f6e000 */
[C---:B------:R-:W-:Y:S02]  /*0170*/  FSETP.GEU.AND P4, PT, R4.reuse, 6, PT ;  /* 0x40c000000400780b */ /* 0x040fe40003f8e000 */
[----:B------:R-:W-:Y:S02]  /*0180*/  FSETP.NAN.AND P1, PT, R9, R9, PT ;  /* 0x000000090900720b */ /* 0x000fe40003f28000 */
[----:B------:R-:W-:-:S07]  /*0190*/  FSETP.NAN.AND P2, PT, R4, R4, PT ;  /* 0x000000040400720b */ /* 0x000fce0003f48000 */
[----:B------:R-:W-:Y:S01]  /*01a0*/  @P3 FSEL R9, R9, 6, P1 ;  /* 0x40c0000009093808 */ /* 0x000fe20000800000 */
[----:B-1----:R-:W-:Y:S01]  /*01b0*/  IMAD.WIDE R2, R5, 0x4, R2 ;  /* 0x0000000405027825 */ /* 0x002fe200078e0202 */
[----:B------:R-:W-:-:S03]  /*01c0*/  @P4 FSEL R4, R4, 6, P2 ;  /* 0x40c0000004044808 */ /* 0x000fc60001000000 */
[----:B------:R-:W-:Y:S02]  /*01d0*/  FMUL R6, R9, R6 ;  /* 0x0000000609067220 */ /* 0x000fe40000400000 */
[----:B------:R-:W-:Y:S01]  /*01e0*/  FMUL R4, R4, R7 ;  /* 0x0000000704047220 */ /* 0x000fe20000400000 */
[----:B------:R-:W-:Y:S06]  /*01f0*/  @P0 EXIT ;  /* 0x000000000000094d */ /* 0x000fec0003800000 */
[----:B------:R-:W-:Y:S01]  /*0200*/  FMUL R6, R6, 0.16666667163372039795 ;  /* 0x3e2aaaab06067820 */ /* 0x000fe20000400000 */
[----:B------:R-:W-:-:S05]  /*0210*/  FMUL R7, R4, 0.16666667163372039795 ;  /* 0x3e2aaaab04077820 */ /* 0x000fca0000400000 */
[----:B------:R-:W-:Y:S01]  /*0220*/  STG.E.64 desc[UR4][R2.64], R6 ;  /* 0x0000000602007986 */ /* 0x000fe2000c101b04 */
[----:B------:R-:W-:Y:S05]  /*0230*/  EXIT ;  /* 0x000000000000794d */ /* 0x000fea0003800000 */
.L_x_2:
[----:B------:R-:W-:-:S00]  /*0240*/  BRA `(.L_x_2) ;  /* 0xfffffffc00fc7947 */ /* 0x000fc0000383ffff */
[----:B------:R-:W-:-:S00]  /*0250*/  NOP ;  /* 0x0000000000007918 */ /* 0x000fc00000000000 */
        /* <DEDUP_REMOVED lines=10> */
.L_x_3:


//--------------------- .nv.constant0.triton_poi_fused_hardswish_0 --------------------------
	.section	.nv.constant0.triton_poi_fused_hardswish_0,"a",@progbits
	.sectionflags	@""
	.align	4
.nv.constant0.triton_poi_fused_hardswish_0:
	.zero		548
